//
// Generated by NVIDIA NVVM Compiler
//
// Compiler Build ID: CL-36424714
// Cuda compilation tools, release 13.0, V13.0.88
// Based on NVVM 20.0.0
//

.version 9.0
.target sm_100
.address_size 64

	// .globl	default_function_kernel

.visible .entry default_function_kernel(
	.param .u64 .ptr .align 1 default_function_kernel_param_0,
	.param .u64 .ptr .align 1 default_function_kernel_param_1
)
.maxntid 32
{
	.reg .b32 	%r<5>;
	.reg .b32 	%f<4>;
	.reg .b64 	%rd<8>;

	ld.param.u64 	%rd1, [default_function_kernel_param_0];
	ld.param.u64 	%rd2, [default_function_kernel_param_1];
	cvta.to.global.u64 	%rd3, %rd1;
	cvta.to.global.u64 	%rd4, %rd2;
	mov.u32 	%r1, %ctaid.x;
	shl.b32 	%r2, %r1, 5;
	mov.u32 	%r3, %tid.x;
	or.b32  	%r4, %r2, %r3;
	mul.wide.u32 	%rd5, %r4, 4;
	add.s64 	%rd6, %rd4, %rd5;
	ld.global.nc.f32 	%f1, [%rd6];
	abs.f32 	%f2, %f1;
	mul.f32 	%f3, %f1, %f2;
	add.s64 	%rd7, %rd3, %rd5;
	st.global.f32 	[%rd7], %f3;
	ret;

}


// ===== COMPILED SASS (sm_100) =====

	.target	sm_100

	.elftype	@"ET_EXEC"


//--------------------- .note.nv.tkinfo           --------------------------
	.section	.note.nv.tkinfo,"",@"SHT_NOTE"
	.sectionflags	@"SHF_NOTE_NV_TKINFO"
	.tkinfo
        /*0018*/ 	.word	0x00000002
        /*0030*/ 	.string	""
        /*0030*/ 	.string	"ptxas"
        /*0030*/ 	.string	"Cuda compilation tools, release 13.0, V13.0.88"
        /*0030*/ 	.string	"Build cuda_13.0.r13.0/compiler.36424714_0"
        /*0030*/ 	.string	"-arch sm_100 -m 64 "



//--------------------- .note.nv.cuinfo           --------------------------
	.section	.note.nv.cuinfo,"",@"SHT_NOTE"
	.sectionflags	@"SHF_NOTE_NV_CUINFO"
        /*0018*/ 	.short	0x0002
        /*001a*/ 	.short	0x0064
        /*001c*/ 	.short	0x0082
	.zero		2


//--------------------- .nv.info                  --------------------------
	.section	.nv.info,"",@"SHT_CUDA_INFO"
	.align	4


	//----- nvinfo : EIATTR_REGCOUNT
	.align		4
        /*0000*/ 	.byte	0x04, 0x2f
        /*0002*/ 	.short	(.L_1 - .L_0)
	.align		4
.L_0:
        /*0004*/ 	.word	index@(default_function_kernel)
        /*0008*/ 	.word	0x0000000a


	//----- nvinfo : EIATTR_FRAME_SIZE
	.align		4
.L_1:
        /*000c*/ 	.byte	0x04, 0x11
        /*000e*/ 	.short	(.L_3 - .L_2)
	.align		4
.L_2:
        /*0010*/ 	.word	index@(default_function_kernel)
        /*0014*/ 	.word	0x00000000


	//----- nvinfo : EIATTR_MIN_STACK_SIZE
	.align		4
.L_3:
        /*0018*/ 	.byte	0x04, 0x12
        /*001a*/ 	.short	(.L_5 - .L_4)
	.align		4
.L_4:
        /*001c*/ 	.word	index@(default_function_kernel)
        /*0020*/ 	.word	0x00000000
.L_5:


//--------------------- .nv.compat                --------------------------
	.section	.nv.compat,"",@"SHT_CUDA_COMPAT_INFO"
	.align	4
        /*0000*/ 	.byte	0x02, 0x09, 0x00, 0x00, 0x02, 0x02, 0x01, 0x00, 0x02, 0x05, 0x05, 0x00, 0x03, 0x07, 0x01, 0x01
        /*0010*/ 	.byte	0x02, 0x03, 0x00, 0x00, 0x02, 0x06, 0x01, 0x00, 0x04, 0x0b, 0x08, 0x00, 0x09, 0x00, 0x00, 0x00
        /*0020*/ 	.byte	0x00, 0x00, 0x00, 0x00


//--------------------- .nv.info.default_function_kernel --------------------------
	.section	.nv.info.default_function_kernel,"",@"SHT_CUDA_INFO"
	.sectionflags	@""
	.align	4


	//----- nvinfo : EIATTR_CUDA_API_VERSION
	.align		4
        /*0000*/ 	.byte	0x04, 0x37
        /*0002*/ 	.short	(.L_7 - .L_6)
.L_6:
        /*0004*/ 	.word	0x00000082


	//----- nvinfo : EIATTR_KPARAM_INFO
	.align		4
.L_7:
        /*0008*/ 	.byte	0x04, 0x17
        /*000a*/ 	.short	(.L_9 - .L_8)
.L_8:
        /*000c*/ 	.word	0x00000000
        /*0010*/ 	.short	0x0001
        /*0012*/ 	.short	0x0008
        /*0014*/ 	.byte	0x00, 0xf5, 0x21, 0x00


	//----- nvinfo : EIATTR_KPARAM_INFO
	.align		4
.L_9:
        /*0018*/ 	.byte	0x04, 0x17
        /*001a*/ 	.short	(.L_11 - .L_10)
.L_10:
        /*001c*/ 	.word	0x00000000
        /*0020*/ 	.short	0x0000
        /*0022*/ 	.short	0x0000
        /*0024*/ 	.byte	0x00, 0xf5, 0x21, 0x00


	//----- nvinfo : EIATTR_SPARSE_MMA_MASK
	.align		4
.L_11:
        /*0028*/ 	.byte	0x03, 0x50
        /*002a*/ 	.short	0x0000


	//----- nvinfo : EIATTR_MAXREG_COUNT
	.align		4
        /*002c*/ 	.byte	0x03, 0x1b
        /*002e*/ 	.short	0x00ff


	//----- nvinfo : EIATTR_MERCURY_ISA_VERSION
	.align		4
        /*0030*/ 	.byte	0x03, 0x5f
        /*0032*/ 	.short	0x0101


	//----- nvinfo : EIATTR_VRC_CTA_INIT_COUNT
	.align		4
        /*0034*/ 	.byte	0x02, 0x4a
	.zero		1
	.zero		1


	//----- nvinfo : EIATTR_EXIT_INSTR_OFFSETS
	.align		4
        /*0038*/ 	.byte	0x04, 0x1c
        /*003a*/ 	.short	(.L_13 - .L_12)


	//   ....[0]....
.L_12:
        /*003c*/ 	.word	0x000000d0


	//----- nvinfo : EIATTR_MAX_THREADS
	.align		4
.L_13:
        /*0040*/ 	.byte	0x04, 0x05
        /*0042*/ 	.short	(.L_15 - .L_14)
.L_14:
        /*0044*/ 	.word	0x00000020
        /*0048*/ 	.word	0x00000001
        /*004c*/ 	.word	0x00000001


	//----- nvinfo : EIATTR_CBANK_PARAM_SIZE
	.align		4
.L_15:
        /*0050*/ 	.byte	0x03, 0x19
        /*0052*/ 	.short	0x0010


	//----- nvinfo : EIATTR_PARAM_CBANK
	.align		4
        /*0054*/ 	.byte	0x04, 0x0a
        /*0056*/ 	.short	(.L_17 - .L_16)
	.align		4
.L_16:
        /*0058*/ 	.word	index@(.nv.constant0.default_function_kernel)
        /*005c*/ 	.short	0x0380
        /*005e*/ 	.short	0x0010


	//----- nvinfo : EIATTR_SW_WAR
	.align		4
.L_17:
        /*0060*/ 	.byte	0x04, 0x36
        /*0062*/ 	.short	(.L_19 - .L_18)
.L_18:
        /*0064*/ 	.word	0x00000008
.L_19:


//--------------------- .nv.callgraph             --------------------------
	.section	.nv.callgraph,"",@"SHT_CUDA_CALLGRAPH"
	.align	4
	.sectionentsize	8
	.align		4
        /*0000*/ 	.word	0x00000000
	.align		4
        /*0004*/ 	.word	0xffffffff
	.align		4
        /*0008*/ 	.word	0x00000000
	.align		4
        /*000c*/ 	.word	0xfffffffe
	.align		4
        /*0010*/ 	.word	0x00000000
	.align		4
        /*0014*/ 	.word	0xfffffffd
	.align		4
        /*0018*/ 	.word	0x00000000
	.align		4
        /*001c*/ 	.word	0xfffffffc


//--------------------- .text.default_function_kernel --------------------------
	.section	.text.default_function_kernel,"ax",@progbits
	.align	128
        .global         default_function_kernel
        .type           default_function_kernel,@function
        .size           default_function_kernel,(.L_x_1 - default_function_kernel)
        .other          default_function_kernel,@"STO_CUDA_ENTRY STV_DEFAULT"
default_function_kernel:
.text.default_function_kernel:
[----:B------:R-:W-:Y:S01]  /*0000*/  LDC R1, c[0x0][0x37c] ;  /* 0x0000df00ff017b82 */ /* 0x000fe20000000800 */
[----:B------:R-:W0:Y:S07]  /*0010*/  S2R R7, SR_TID.X ;  /* 0x0000000000077919 */ /* 0x000e2e0000002100 */
[----:B------:R-:W1:Y:S01]  /*0020*/  S2UR UR4, SR_CTAID.X ;  /* 0x00000000000479c3 */ /* 0x000e620000002500 */
[----:B------:R-:W2:Y:S07]  /*0030*/  LDCU.64 UR6, c[0x0][0x358] ;  /* 0x00006b00ff0677ac */ /* 0x000eae0008000a00 */
[----:B------:R-:W3:Y:S08]  /*0040*/  LDC.64 R2, c[0x0][0x388] ;  /* 0x0000e200ff027b82 */ /* 0x000ef00000000a00 */
[----:B------:R-:W4:Y:S01]  /*0050*/  LDC.64 R4, c[0x0][0x380] ;  /* 0x0000e000ff047b82 */ /* 0x000f220000000a00 */
[----:B-1----:R-:W-:-:S06]  /*0060*/  USHF.L.U32 UR4, UR4, 0x5, URZ ;  /* 0x0000000504047899 */ /* 0x002fcc00080006ff */
[----:B0-----:R-:W-:-:S05]  /*0070*/  LOP3.LUT R7, R7, UR4, RZ, 0xfc, !PT ;  /* 0x0000000407077c12 */ /* 0x001fca000f8efcff */
[----:B---3--:R-:W-:-:S06]  /*0080*/  IMAD.WIDE.U32 R2, R7, 0x4, R2 ;  /* 0x0000000407027825 */ /* 0x008fcc00078e0002 */
[----:B--2---:R-:W2:Y:S01]  /*0090*/  LDG.E.CONSTANT R2, desc[UR6][R2.64] ;  /* 0x0000000602027981 */ /* 0x004ea2000c1e9900 */
[----:B----4-:R-:W-:-:S04]  /*00a0*/  IMAD.WIDE.U32 R4, R7, 0x4, R4 ;  /* 0x0000000407047825 */ /* 0x010fc800078e0004 */
[----:B--2---:R-:W-:-:S05]  /*00b0*/  FMUL R7, R2, |R2| ;  /* 0x4000000202077220 */ /* 0x004fca0000400000 */
[----:B------:R-:W-:Y:S01]  /*00c0*/  STG.E desc[UR6][R4.64], R7 ;  /* 0x0000000704007986 */ /* 0x000fe2000c101906 */
[----:B------:R-:W-:Y:S05]  /*00d0*/  EXIT ;  /* 0x000000000000794d */ /* 0x000fea0003800000 */
.L_x_0:
[----:B------:R-:W-:-:S00]  /*00e0*/  BRA `(.L_x_0) ;  /* 0xfffffffc00fc7947 */ /* 0x000fc0000383ffff */
[----:B------:R-:W-:-:S00]  /*00f0*/  NOP ;  /* 0x0000000000007918 */ /* 0x000fc00000000000 */
        /* <DEDUP_REMOVED lines=8> */
.L_x_1:


//--------------------- .nv.shared.reserved.0     --------------------------
	.section	.nv.shared.reserved.0,"aw",@nobits
	.weak		__nv_reservedSMEM_offset_0_alias
	.size		__nv_reservedSMEM_offset_0_alias, 0, 64
	.other		__nv_reservedSMEM_offset_0_alias,@"STO_CUDA_RESERVED_SHARED STV_DEFAULT"
__nv_reservedSMEM_offset_0_alias:
	.zero		0
	.zero		64


//--------------------- .nv.constant0.default_function_kernel --------------------------
	.section	.nv.constant0.default_function_kernel,"a",@progbits
	.sectionflags	@""
	.align	4
.nv.constant0.default_function_kernel:
	.zero		912


//--------------------- SYMBOLS --------------------------

	.type		.nv.reservedSmem.offset0,@object
	.size		.nv.reservedSmem.offset0,0x4
